//
// Generated by NVIDIA NVVM Compiler
//
// Compiler Build ID: CL-36424714
// Cuda compilation tools, release 13.0, V13.0.88
// Based on NVVM 20.0.0
//

.version 9.0
.target sm_100
.address_size 64

	// .globl	_Z9matrixAddPKfS0_Pfi

.visible .entry _Z9matrixAddPKfS0_Pfi(
	.param .u64 .ptr .align 1 _Z9matrixAddPKfS0_Pfi_param_0,
	.param .u64 .ptr .align 1 _Z9matrixAddPKfS0_Pfi_param_1,
	.param .u64 .ptr .align 1 _Z9matrixAddPKfS0_Pfi_param_2,
	.param .u32 _Z9matrixAddPKfS0_Pfi_param_3
)
{
	.reg .pred 	%p<2>;
	.reg .b32 	%r<14>;
	.reg .b32 	%f<4>;
	.reg .b64 	%rd<11>;

	ld.param.u64 	%rd1, [_Z9matrixAddPKfS0_Pfi_param_0];
	ld.param.u64 	%rd2, [_Z9matrixAddPKfS0_Pfi_param_1];
	ld.param.u64 	%rd3, [_Z9matrixAddPKfS0_Pfi_param_2];
	ld.param.u32 	%r4, [_Z9matrixAddPKfS0_Pfi_param_3];
	mov.u32 	%r5, %ctaid.x;
	mov.u32 	%r6, %ntid.x;
	mov.u32 	%r7, %tid.x;
	mad.lo.s32 	%r1, %r5, %r6, %r7;
	mov.u32 	%r8, %ctaid.y;
	mov.u32 	%r9, %ntid.y;
	mov.u32 	%r10, %tid.y;
	mad.lo.s32 	%r11, %r8, %r9, %r10;
	max.s32 	%r12, %r1, %r11;
	setp.ge.s32 	%p1, %r12, %r4;
	@%p1 bra 	$L__BB0_2;
	cvta.to.global.u64 	%rd4, %rd1;
	cvta.to.global.u64 	%rd5, %rd2;
	cvta.to.global.u64 	%rd6, %rd3;
	mad.lo.s32 	%r13, %r4, %r11, %r1;
	mul.wide.s32 	%rd7, %r13, 4;
	add.s64 	%rd8, %rd4, %rd7;
	ld.global.f32 	%f1, [%rd8];
	add.s64 	%rd9, %rd5, %rd7;
	ld.global.f32 	%f2, [%rd9];
	add.f32 	%f3, %f1, %f2;
	add.s64 	%rd10, %rd6, %rd7;
	st.global.f32 	[%rd10], %f3;
$L__BB0_2:
	ret;

}


// ===== COMPILED SASS (sm_100) =====

	.target	sm_100

	.elftype	@"ET_EXEC"


//--------------------- .note.nv.tkinfo           --------------------------
	.section	.note.nv.tkinfo,"",@"SHT_NOTE"
	.sectionflags	@"SHF_NOTE_NV_TKINFO"
	.tkinfo
        /*0018*/ 	.word	0x00000002
        /*0030*/ 	.string	""
        /*0030*/ 	.string	"ptxas"
        /*0030*/ 	.string	"Cuda compilation tools, release 13.0, V13.0.88"
        /*0030*/ 	.string	"Build cuda_13.0.r13.0/compiler.36424714_0"
        /*0030*/ 	.string	"-arch sm_100 -m 64 "



//--------------------- .note.nv.cuinfo           --------------------------
	.section	.note.nv.cuinfo,"",@"SHT_NOTE"
	.sectionflags	@"SHF_NOTE_NV_CUINFO"
        /*0018*/ 	.short	0x0002
        /*001a*/ 	.short	0x0064
        /*001c*/ 	.short	0x0082
	.zero		2


//--------------------- .nv.info                  --------------------------
	.section	.nv.info,"",@"SHT_CUDA_INFO"
	.align	4


	//----- nvinfo : EIATTR_REGCOUNT
	.align		4
        /*0000*/ 	.byte	0x04, 0x2f
        /*0002*/ 	.short	(.L_1 - .L_0)
	.align		4
.L_0:
        /*0004*/ 	.word	index@(_Z9matrixAddPKfS0_Pfi)
        /*0008*/ 	.word	0x0000000c


	//----- nvinfo : EIATTR_FRAME_SIZE
	.align		4
.L_1:
        /*000c*/ 	.byte	0x04, 0x11
        /*000e*/ 	.short	(.L_3 - .L_2)
	.align		4
.L_2:
        /*0010*/ 	.word	index@(_Z9matrixAddPKfS0_Pfi)
        /*0014*/ 	.word	0x00000000


	//----- nvinfo : EIATTR_MIN_STACK_SIZE
	.align		4
.L_3:
        /*0018*/ 	.byte	0x04, 0x12
        /*001a*/ 	.short	(.L_5 - .L_4)
	.align		4
.L_4:
        /*001c*/ 	.word	index@(_Z9matrixAddPKfS0_Pfi)
        /*0020*/ 	.word	0x00000000
.L_5:


//--------------------- .nv.compat                --------------------------
	.section	.nv.compat,"",@"SHT_CUDA_COMPAT_INFO"
	.align	4
        /*0000*/ 	.byte	0x02, 0x09, 0x00, 0x00, 0x02, 0x02, 0x01, 0x00, 0x02, 0x05, 0x05, 0x00, 0x03, 0x07, 0x01, 0x01
        /*0010*/ 	.byte	0x02, 0x03, 0x00, 0x00, 0x02, 0x06, 0x01, 0x00, 0x04, 0x0b, 0x08, 0x00, 0x09, 0x00, 0x00, 0x00
        /*0020*/ 	.byte	0x00, 0x00, 0x00, 0x00


//--------------------- .nv.info._Z9matrixAddPKfS0_Pfi --------------------------
	.section	.nv.info._Z9matrixAddPKfS0_Pfi,"",@"SHT_CUDA_INFO"
	.sectionflags	@""
	.align	4


	//----- nvinfo : EIATTR_CUDA_API_VERSION
	.align		4
        /*0000*/ 	.byte	0x04, 0x37
        /*0002*/ 	.short	(.L_7 - .L_6)
.L_6:
        /*0004*/ 	.word	0x00000082


	//----- nvinfo : EIATTR_KPARAM_INFO
	.align		4
.L_7:
        /*0008*/ 	.byte	0x04, 0x17
        /*000a*/ 	.short	(.L_9 - .L_8)
.L_8:
        /*000c*/ 	.word	0x00000000
        /*0010*/ 	.short	0x0003
        /*0012*/ 	.short	0x0018
        /*0014*/ 	.byte	0x00, 0xf0, 0x11, 0x00


	//----- nvinfo : EIATTR_KPARAM_INFO
	.align		4
.L_9:
        /*0018*/ 	.byte	0x04, 0x17
        /*001a*/ 	.short	(.L_11 - .L_10)
.L_10:
        /*001c*/ 	.word	0x00000000
        /*0020*/ 	.short	0x0002
        /*0022*/ 	.short	0x0010
        /*0024*/ 	.byte	0x00, 0xf5, 0x21, 0x00


	//----- nvinfo : EIATTR_KPARAM_INFO
	.align		4
.L_11:
        /*0028*/ 	.byte	0x04, 0x17
        /*002a*/ 	.short	(.L_13 - .L_12)
.L_12:
        /*002c*/ 	.word	0x00000000
        /*0030*/ 	.short	0x0001
        /*0032*/ 	.short	0x0008
        /*0034*/ 	.byte	0x00, 0xf5, 0x21, 0x00


	//----- nvinfo : EIATTR_KPARAM_INFO
	.align		4
.L_13:
        /*0038*/ 	.byte	0x04, 0x17
        /*003a*/ 	.short	(.L_15 - .L_14)
.L_14:
        /*003c*/ 	.word	0x00000000
        /*0040*/ 	.short	0x0000
        /*0042*/ 	.short	0x0000
        /*0044*/ 	.byte	0x00, 0xf5, 0x21, 0x00


	//----- nvinfo : EIATTR_SPARSE_MMA_MASK
	.align		4
.L_15:
        /*0048*/ 	.byte	0x03, 0x50
        /*004a*/ 	.short	0x0000


	//----- nvinfo : EIATTR_MAXREG_COUNT
	.align		4
        /*004c*/ 	.byte	0x03, 0x1b
        /*004e*/ 	.short	0x00ff


	//----- nvinfo : EIATTR_MERCURY_ISA_VERSION
	.align		4
        /*0050*/ 	.byte	0x03, 0x5f
        /*0052*/ 	.short	0x0101


	//----- nvinfo : EIATTR_VRC_CTA_INIT_COUNT
	.align		4
        /*0054*/ 	.byte	0x02, 0x4a
	.zero		1
	.zero		1


	//----- nvinfo : EIATTR_EXIT_INSTR_OFFSETS
	.align		4
        /*0058*/ 	.byte	0x04, 0x1c
        /*005a*/ 	.short	(.L_17 - .L_16)


	//   ....[0]....
.L_16:
        /*005c*/ 	.word	0x000000c0


	//   ....[1]....
        /*0060*/ 	.word	0x00000190


	//----- nvinfo : EIATTR_CBANK_PARAM_SIZE
	.align		4
.L_17:
        /*0064*/ 	.byte	0x03, 0x19
        /*0066*/ 	.short	0x001c


	//----- nvinfo : EIATTR_PARAM_CBANK
	.align		4
        /*0068*/ 	.byte	0x04, 0x0a
        /*006a*/ 	.short	(.L_19 - .L_18)
	.align		4
.L_18:
        /*006c*/ 	.word	index@(.nv.constant0._Z9matrixAddPKfS0_Pfi)
        /*0070*/ 	.short	0x0380
        /*0072*/ 	.short	0x001c


	//----- nvinfo : EIATTR_SW_WAR
	.align		4
.L_19:
        /*0074*/ 	.byte	0x04, 0x36
        /*0076*/ 	.short	(.L_21 - .L_20)
.L_20:
        /*0078*/ 	.word	0x00000008
.L_21:


//--------------------- .nv.callgraph             --------------------------
	.section	.nv.callgraph,"",@"SHT_CUDA_CALLGRAPH"
	.align	4
	.sectionentsize	8
	.align		4
        /*0000*/ 	.word	0x00000000
	.align		4
        /*0004*/ 	.word	0xffffffff
	.align		4
        /*0008*/ 	.word	0x00000000
	.align		4
        /*000c*/ 	.word	0xfffffffe
	.align		4
        /*0010*/ 	.word	0x00000000
	.align		4
        /*0014*/ 	.word	0xfffffffd
	.align		4
        /*0018*/ 	.word	0x00000000
	.align		4
        /*001c*/ 	.word	0xfffffffc


//--------------------- .text._Z9matrixAddPKfS0_Pfi --------------------------
	.section	.text._Z9matrixAddPKfS0_Pfi,"ax",@progbits
	.align	128
        .global         _Z9matrixAddPKfS0_Pfi
        .type           _Z9matrixAddPKfS0_Pfi,@function
        .size           _Z9matrixAddPKfS0_Pfi,(.L_x_1 - _Z9matrixAddPKfS0_Pfi)
        .other          _Z9matrixAddPKfS0_Pfi,@"STO_CUDA_ENTRY STV_DEFAULT"
_Z9matrixAddPKfS0_Pfi:
.text._Z9matrixAddPKfS0_Pfi:
[----:B------:R-:W-:Y:S01]  /*0000*/  LDC R1, c[0x0][0x37c] ;  /* 0x0000df00ff017b82 */ /* 0x000fe20000000800 */
[----:B------:R-:W0:Y:S07]  /*0010*/  S2R R3, SR_TID.X ;  /* 0x0000000000037919 */ /* 0x000e2e0000002100 */
[----:B------:R-:W0:Y:S01]  /*0020*/  LDC R0, c[0x0][0x360] ;  /* 0x0000d800ff007b82 */ /* 0x000e220000000800 */
[----:B------:R-:W1:Y:S01]  /*0030*/  LDCU UR6, c[0x0][0x398] ;  /* 0x00007300ff0677ac */ /* 0x000e620008000800 */
[----:B------:R-:W2:Y:S06]  /*0040*/  S2R R2, SR_TID.Y ;  /* 0x0000000000027919 */ /* 0x000eac0000002200 */
[----:B------:R-:W0:Y:S08]  /*0050*/  S2UR UR4, SR_CTAID.X ;  /* 0x00000000000479c3 */ /* 0x000e300000002500 */
[----:B------:R-:W2:Y:S08]  /*0060*/  S2UR UR5, SR_CTAID.Y ;  /* 0x00000000000579c3 */ /* 0x000eb00000002600 */
[----:B------:R-:W2:Y:S01]  /*0070*/  LDC R7, c[0x0][0x364] ;  /* 0x0000d900ff077b82 */ /* 0x000ea20000000800 */
[----:B0-----:R-:W-:-:S02]  /*0080*/  IMAD R0, R0, UR4, R3 ;  /* 0x0000000400007c24 */ /* 0x001fc4000f8e0203 */
[----:B--2---:R-:W-:-:S05]  /*0090*/  IMAD R7, R7, UR5, R2 ;  /* 0x0000000507077c24 */ /* 0x004fca000f8e0202 */
[----:B------:R-:W-:-:S04]  /*00a0*/  VIMNMX R2, PT, PT, R0, R7, !PT ;  /* 0x0000000700027248 */ /* 0x000fc80007fe0100 */
[----:B-1----:R-:W-:-:S13]  /*00b0*/  ISETP.GE.AND P0, PT, R2, UR6, PT ;  /* 0x0000000602007c0c */ /* 0x002fda000bf06270 */
[----:B------:R-:W-:Y:S05]  /*00c0*/  @P0 EXIT ;  /* 0x000000000000094d */ /* 0x000fea0003800000 */
[----:B------:R-:W0:Y:S01]  /*00d0*/  LDC.64 R2, c[0x0][0x380] ;  /* 0x0000e000ff027b82 */ /* 0x000e220000000a00 */
[----:B------:R-:W1:Y:S01]  /*00e0*/  LDCU.64 UR4, c[0x0][0x358] ;  /* 0x00006b00ff0477ac */ /* 0x000e620008000a00 */
[----:B------:R-:W-:-:S06]  /*00f0*/  IMAD R9, R7, UR6, R0 ;  /* 0x0000000607097c24 */ /* 0x000fcc000f8e0200 */
[----:B------:R-:W2:Y:S08]  /*0100*/  LDC.64 R4, c[0x0][0x388] ;  /* 0x0000e200ff047b82 */ /* 0x000eb00000000a00 */
[----:B------:R-:W3:Y:S01]  /*0110*/  LDC.64 R6, c[0x0][0x390] ;  /* 0x0000e400ff067b82 */ /* 0x000ee20000000a00 */
[----:B0-----:R-:W-:-:S06]  /*0120*/  IMAD.WIDE R2, R9, 0x4, R2 ;  /* 0x0000000409027825 */ /* 0x001fcc00078e0202 */
[----:B-1----:R-:W4:Y:S01]  /*0130*/  LDG.E R2, desc[UR4][R2.64] ;  /* 0x0000000402027981 */ /* 0x002f22000c1e1900 */
[----:B--2---:R-:W-:-:S06]  /*0140*/  IMAD.WIDE R4, R9, 0x4, R4 ;  /* 0x0000000409047825 */ /* 0x004fcc00078e0204 */
[----:B------:R-:W4:Y:S01]  /*0150*/  LDG.E R5, desc[UR4][R4.64] ;  /* 0x0000000404057981 */ /* 0x000f22000c1e1900 */
[----:B---3--:R-:W-:-:S04]  /*0160*/  IMAD.WIDE R6, R9, 0x4, R6 ;  /* 0x0000000409067825 */ /* 0x008fc800078e0206 */
[----:B----4-:R-:W-:-:S05]  /*0170*/  FADD R9, R2, R5 ;  /* 0x0000000502097221 */ /* 0x010fca0000000000 */
[----:B------:R-:W-:Y:S01]  /*0180*/  STG.E desc[UR4][R6.64], R9 ;  /* 0x0000000906007986 */ /* 0x000fe2000c101904 */
[----:B------:R-:W-:Y:S05]  /*0190*/  EXIT ;  /* 0x000000000000794d */ /* 0x000fea0003800000 */
.L_x_0:
[----:B------:R-:W-:-:S00]  /*01a0*/  BRA `(.L_x_0) ;  /* 0xfffffffc00fc7947 */ /* 0x000fc0000383ffff */
[----:B------:R-:W-:-:S00]  /*01b0*/  NOP ;  /* 0x0000000000007918 */ /* 0x000fc00000000000 */
        /* <DEDUP_REMOVED lines=12> */
.L_x_1:


//--------------------- .nv.shared.reserved.0     --------------------------
	.section	.nv.shared.reserved.0,"aw",@nobits
	.weak		__nv_reservedSMEM_offset_0_alias
	.size		__nv_reservedSMEM_offset_0_alias, 0, 64
	.other		__nv_reservedSMEM_offset_0_alias,@"STO_CUDA_RESERVED_SHARED STV_DEFAULT"
__nv_reservedSMEM_offset_0_alias:
	.zero		0
	.zero		64


//--------------------- .nv.constant0._Z9matrixAddPKfS0_Pfi --------------------------
	.section	.nv.constant0._Z9matrixAddPKfS0_Pfi,"a",@progbits
	.sectionflags	@""
	.align	4
.nv.constant0._Z9matrixAddPKfS0_Pfi:
	.zero		924


//--------------------- SYMBOLS --------------------------

	.type		.nv.reservedSmem.offset0,@object
	.size		.nv.reservedSmem.offset0,0x4
